	.headerflags	@"EF_CUDA_TEXMODE_UNIFIED EF_CUDA_64BIT_ADDRESS EF_CUDA_SM86 EF_CUDA_VIRTUAL_SM(EF_CUDA_SM86)"
	.elftype	@"ET_EXEC"


//--------------------- .nv.info                  --------------------------
	.section	.nv.info,"",@"SHT_CUDA_INFO"
	.align	4


	//----- nvinfo : EIATTR_REGCOUNT
	.align		4
        /*0000*/ 	.byte	0x04, 0x2f
        /*0002*/ 	.short	(.L_1 - .L_0)
	.align		4
.L_0:
        /*0004*/ 	.word	index@(triton_red_fused__to_copy_mean_pow_6)
        /*0008*/ 	.word	0x00000027


	//----- nvinfo : EIATTR_MIN_STACK_SIZE
	.align		4
.L_1:
        /*000c*/ 	.byte	0x04, 0x12
        /*000e*/ 	.short	(.L_3 - .L_2)
	.align		4
.L_2:
        /*0010*/ 	.word	index@(triton_red_fused__to_copy_mean_pow_6)
        /*0014*/ 	.word	0x00000000


	//----- nvinfo : EIATTR_FRAME_SIZE
	.align		4
.L_3:
        /*0018*/ 	.byte	0x04, 0x11
        /*001a*/ 	.short	(.L_5 - .L_4)
	.align		4
.L_4:
        /*001c*/ 	.word	index@(triton_red_fused__to_copy_mean_pow_6)
        /*0020*/ 	.word	0x00000000


	//----- nvinfo : EIATTR_MIN_STACK_SIZE
	.align		4
.L_5:
        /*0024*/ 	.byte	0x04, 0x12
        /*0026*/ 	.short	(.L_7 - .L_6)
	.align		4
.L_6:
        /*0028*/ 	.word	index@(triton_red_fused__to_copy_mean_pow_6)
        /*002c*/ 	.word	0x00000000
.L_7:


//--------------------- .nv.info.triton_red_fused__to_copy_mean_pow_6 --------------------------
	.section	.nv.info.triton_red_fused__to_copy_mean_pow_6,"",@"SHT_CUDA_INFO"
	.sectionflags	@""
	.align	4


	//----- nvinfo : EIATTR_CUDA_API_VERSION
	.align		4
        /*0000*/ 	.byte	0x04, 0x37
        /*0002*/ 	.short	(.L_9 - .L_8)
.L_8:
        /*0004*/ 	.word	0x0000007c


	//----- nvinfo : EIATTR_SW2861232_WAR
	.align		4
.L_9:
        /*0008*/ 	.byte	0x01, 0x35
	.zero		2


	//----- nvinfo : EIATTR_PARAM_CBANK
	.align		4
        /*000c*/ 	.byte	0x04, 0x0a
        /*000e*/ 	.short	(.L_11 - .L_10)
	.align		4
.L_10:
        /*0010*/ 	.word	index@(.nv.constant0.triton_red_fused__to_copy_mean_pow_6)
        /*0014*/ 	.short	0x0160
        /*0016*/ 	.short	0x0020


	//----- nvinfo : EIATTR_CBANK_PARAM_SIZE
	.align		4
.L_11:
        /*0018*/ 	.byte	0x03, 0x19
        /*001a*/ 	.short	0x0020


	//----- nvinfo : EIATTR_KPARAM_INFO
	.align		4
        /*001c*/ 	.byte	0x04, 0x17
        /*001e*/ 	.short	(.L_13 - .L_12)
.L_12:
        /*0020*/ 	.word	0x00000000
        /*0024*/ 	.short	0x0004
        /*0026*/ 	.short	0x0018
        /*0028*/ 	.byte	0x00, 0xf4, 0x21, 0x00


	//----- nvinfo : EIATTR_KPARAM_INFO
	.align		4
.L_13:
        /*002c*/ 	.byte	0x04, 0x17
        /*002e*/ 	.short	(.L_15 - .L_14)
.L_14:
        /*0030*/ 	.word	0x00000000
        /*0034*/ 	.short	0x0003
        /*0036*/ 	.short	0x0014
        /*0038*/ 	.byte	0x00, 0xf0, 0x11, 0x00


	//----- nvinfo : EIATTR_KPARAM_INFO
	.align		4
.L_15:
        /*003c*/ 	.byte	0x04, 0x17
        /*003e*/ 	.short	(.L_17 - .L_16)
.L_16:
        /*0040*/ 	.word	0x00000000
        /*0044*/ 	.short	0x0002
        /*0046*/ 	.short	0x0010
        /*0048*/ 	.byte	0x00, 0xf0, 0x11, 0x00


	//----- nvinfo : EIATTR_KPARAM_INFO
	.align		4
.L_17:
        /*004c*/ 	.byte	0x04, 0x17
        /*004e*/ 	.short	(.L_19 - .L_18)
.L_18:
        /*0050*/ 	.word	0x00000000
        /*0054*/ 	.short	0x0001
        /*0056*/ 	.short	0x0008
        /*0058*/ 	.byte	0x00, 0xf4, 0x21, 0x00


	//----- nvinfo : EIATTR_KPARAM_INFO
	.align		4
.L_19:
        /*005c*/ 	.byte	0x04, 0x17
        /*005e*/ 	.short	(.L_21 - .L_20)
.L_20:
        /*0060*/ 	.word	0x00000000
        /*0064*/ 	.short	0x0000
        /*0066*/ 	.short	0x0000
        /*0068*/ 	.byte	0x00, 0xf4, 0x21, 0x00


	//----- nvinfo : EIATTR_MAXREG_COUNT
	.align		4
.L_21:
        /*006c*/ 	.byte	0x03, 0x1b
        /*006e*/ 	.short	0x00ff


	//----- nvinfo : EIATTR_COOP_GROUP_MASK_REGIDS
	.align		4
        /*0070*/ 	.byte	0x04, 0x29
        /*0072*/ 	.short	(.L_23 - .L_22)


	//   ....[0]....
.L_22:
        /*0074*/ 	.word	0xffffffff


	//----- nvinfo : EIATTR_COOP_GROUP_INSTR_OFFSETS
	.align		4
.L_23:
        /*0078*/ 	.byte	0x04, 0x28
        /*007a*/ 	.short	(.L_25 - .L_24)


	//   ....[0]....
.L_24:
        /*007c*/ 	.word	0x00000f50


	//----- nvinfo : EIATTR_EXIT_INSTR_OFFSETS
	.align		4
.L_25:
        /*0080*/ 	.byte	0x04, 0x1c
        /*0082*/ 	.short	(.L_27 - .L_26)


	//   ....[0]....
.L_26:
        /*0084*/ 	.word	0x00000f90


	//   ....[1]....
        /*0088*/ 	.word	0x00001000


	//----- nvinfo : EIATTR_REQNTID
	.align		4
.L_27:
        /*008c*/ 	.byte	0x04, 0x10
        /*008e*/ 	.short	(.L_29 - .L_28)
.L_28:
        /*0090*/ 	.word	0x00000080
        /*0094*/ 	.word	0x00000001
        /*0098*/ 	.word	0x00000001
.L_29:


//--------------------- .nv.callgraph             --------------------------
	.section	.nv.callgraph,"",@"SHT_CUDA_CALLGRAPH"
	.align	4
	.sectionentsize	8
	.align		4
        /*0000*/ 	.word	0x00000000
	.align		4
        /*0004*/ 	.word	0xffffffff
	.align		4
        /*0008*/ 	.word	0x00000000
	.align		4
        /*000c*/ 	.word	0xfffffffe
	.align		4
        /*0010*/ 	.word	0x00000000
	.align		4
        /*0014*/ 	.word	0xfffffffd
	.align		4
        /*0018*/ 	.word	0x00000000
	.align		4
        /*001c*/ 	.word	0xfffffffc


//--------------------- .nv.rel.action            --------------------------
	.section	.nv.rel.action,"",@"SHT_CUDA_RELOCINFO"
	.align	8
	.sectionentsize	8
        /*0000*/ 	.byte	0x73, 0x00, 0x00, 0x00, 0x00, 0x00, 0x00, 0x00, 0x00, 0x00, 0x00, 0x11, 0x25, 0x00, 0x05, 0x36


//--------------------- .nv.constant0.triton_red_fused__to_copy_mean_pow_6 --------------------------
	.section	.nv.constant0.triton_red_fused__to_copy_mean_pow_6,"a",@progbits
	.sectionflags	@""
	.align	4
.nv.constant0.triton_red_fused__to_copy_mean_pow_6:
	.zero		384


//--------------------- .text.triton_red_fused__to_copy_mean_pow_6 --------------------------
	.section	.text.triton_red_fused__to_copy_mean_pow_6,"ax",@progbits
	.sectionflags	@"SHF_BARRIERS=1"
	.sectioninfo	@"SHI_REGISTERS=39"
	.align	128
        .global         triton_red_fused__to_copy_mean_pow_6
        .type           triton_red_fused__to_copy_mean_pow_6,@function
        .size           triton_red_fused__to_copy_mean_pow_6,(.L_x_1 - triton_red_fused__to_copy_mean_pow_6)
        .other          triton_red_fused__to_copy_mean_pow_6,@"STO_CUDA_ENTRY STV_DEFAULT"
triton_red_fused__to_copy_mean_pow_6:
.text.triton_red_fused__to_copy_mean_pow_6:
[----:B------:R-:W-:Y:S02]  /*0000*/  MOV R1, c[0x0][0x28] ;  /* 0x00000a0000017a02 */ /* 0x000fe40000000f00 */
[----:B------:R-:W0:Y:S01]  /*0010*/  S2R R0, SR_TID.X ;  /* 0x0000000000007919 */ /* 0x000e220000002100 */
[----:B------:R-:W-:Y:S01]  /*0020*/  MOV R32, 0x2 ;  /* 0x0000000200207802 */ /* 0x000fe20000000f00 */
[----:B------:R-:W-:Y:S02]  /*0030*/  ULDC.64 UR4, c[0x0][0x118] ;  /* 0x0000460000047ab9 */ /* 0x000fe40000000a00 */
[----:B------:R-:W1:Y:S01]  /*0040*/  S2R R6, SR_CTAID.X ;  /* 0x0000000000067919 */ /* 0x000e620000002500 */
[----:B0-----:R-:W-:Y:S01]  /*0050*/  SHF.R.U32.HI R2, RZ, 0x1, R0 ;  /* 0x00000001ff027819 */ /* 0x001fe20000011600 */
[----:B-1----:R-:W-:-:S03]  /*0060*/  IMAD.SHL.U32 R3, R6, 0x40, RZ ;  /* 0x0000004006037824 */ /* 0x002fc600078e00ff */
[----:B------:R-:W-:Y:S02]  /*0070*/  SGXT.U32 R2, R2, 0x6 ;  /* 0x000000060202781a */ /* 0x000fe40000000000 */
[----:B------:R-:W-:Y:S02]  /*0080*/  SHF.L.U32 R6, R6, 0xd, RZ ;  /* 0x0000000d06067819 */ /* 0x000fe400000006ff */
[----:B------:R-:W-:-:S05]  /*0090*/  LOP3.LUT R4, R2, R3, RZ, 0xfc, !PT ;  /* 0x0000000302047212 */ /* 0x000fca00078efcff */
[----:B------:R-:W-:-:S05]  /*00a0*/  IMAD.HI R4, R4, 0x2aaaaaab, RZ ;  /* 0x2aaaaaab04047827 */ /* 0x000fca00078e02ff */
[----:B------:R-:W-:-:S04]  /*00b0*/  SHF.R.U32.HI R5, RZ, 0x1f, R4 ;  /* 0x0000001fff057819 */ /* 0x000fc80000011604 */
[----:B------:R-:W-:Y:S01]  /*00c0*/  LEA.HI R5, R4, R5, RZ, 0x1e ;  /* 0x0000000504057211 */ /* 0x000fe200078ff0ff */
[----:B------:R-:W-:-:S04]  /*00d0*/  IMAD.SHL.U32 R4, R0, 0x4, RZ ;  /* 0x0000000400047824 */ /* 0x000fc800078e00ff */
[----:B------:R-:W-:Y:S01]  /*00e0*/  IMAD R5, R5, 0x1800, R6 ;  /* 0x0000180005057824 */ /* 0x000fe200078e0206 */
[----:B------:R-:W-:-:S04]  /*00f0*/  LOP3.LUT R4, R4, 0x4, RZ, 0xc0, !PT ;  /* 0x0000000404047812 */ /* 0x000fc800078ec0ff */
[----:B------:R-:W-:-:S05]  /*0100*/  LEA R5, R2, R5, 0x7 ;  /* 0x0000000502057211 */ /* 0x000fca00078e38ff */
[----:B------:R-:W-:-:S05]  /*0110*/  IMAD.IADD R8, R4, 0x1, R5 ;  /* 0x0000000104087824 */ /* 0x000fca00078e0205 */
[C---:B------:R-:W-:Y:S02]  /*0120*/  IADD3 R13, R8.reuse, -0x8, RZ ;  /* 0xfffffff8080d7810 */ /* 0x040fe40007ffe0ff */
[----:B------:R-:W-:Y:S02]  /*0130*/  IADD3 R11, R8, 0xc08, RZ ;  /* 0x00000c08080b7810 */ /* 0x000fe40007ffe0ff */
[----:B------:R-:W-:-:S03]  /*0140*/  IADD3 R13, R13, 0xc08, RZ ;  /* 0x00000c080d0d7810 */ /* 0x000fc60007ffe0ff */
[----:B------:R-:W-:-:S04]  /*0150*/  IMAD.WIDE R10, R11, R32, c[0x0][0x160] ;  /* 0x000058000b0a7625 */ /* 0x000fc800078e0220 */
[----:B------:R-:W-:Y:S02]  /*0160*/  IMAD.WIDE R12, R13, R32, c[0x0][0x160] ;  /* 0x000058000d0c7625 */ /* 0x000fe400078e0220 */
[----:B------:R-:W2:Y:S04]  /*0170*/  LDG.E.EF.64 R10, [R10.64] ;  /* 0x000000040a0a7981 */ /* 0x000ea8000c0e1b00 */
[----:B------:R-:W3:Y:S01]  /*0180*/  LDG.E.EF.64 R12, [R12.64] ;  /* 0x000000040c0c7981 */ /* 0x000ee2000c0e1b00 */
[----:B------:R-:W-:-:S04]  /*0190*/  IADD3 R7, R8, 0x8, RZ ;  /* 0x0000000808077810 */ /* 0x000fc80007ffe0ff */
[----:B------:R-:W-:-:S05]  /*01a0*/  IADD3 R7, R7, 0xc08, RZ ;  /* 0x00000c0807077810 */ /* 0x000fca0007ffe0ff */
[----:B------:R-:W-:-:S06]  /*01b0*/  IMAD.WIDE R6, R7, R32, c[0x0][0x160] ;  /* 0x0000580007067625 */ /* 0x000fcc00078e0220 */
[----:B------:R-:W4:Y:S01]  /*01c0*/  LDG.E.EF.64 R6, [R6.64] ;  /* 0x0000000406067981 */ /* 0x000f22000c0e1b00 */
[----:B------:R-:W-:-:S04]  /*01d0*/  IADD3 R31, R8, 0x10, RZ ;  /* 0x00000010081f7810 */ /* 0x000fc80007ffe0ff */
[----:B------:R-:W-:Y:S02]  /*01e0*/  IADD3 R31, R31, 0xc08, RZ ;  /* 0x00000c081f1f7810 */ /* 0x000fe40007ffe0ff */
[----:B------:R-:W-:-:S03]  /*01f0*/  IADD3 R27, R8, 0x18, RZ ;  /* 0x00000018081b7810 */ /* 0x000fc60007ffe0ff */
[----:B------:R-:W-:Y:S01]  /*0200*/  IMAD.WIDE R30, R31, R32, c[0x0][0x160] ;  /* 0x000058001f1e7625 */ /* 0x000fe200078e0220 */
[----:B------:R-:W-:-:S05]  /*0210*/  IADD3 R27, R27, 0xc08, RZ ;  /* 0x00000c081b1b7810 */ /* 0x000fca0007ffe0ff */
[----:B------:R-:W5:Y:S01]  /*0220*/  LDG.E.EF.64 R30, [R30.64] ;  /* 0x000000041e1e7981 */ /* 0x000f62000c0e1b00 */
[----:B------:R-:W-:Y:S01]  /*0230*/  IMAD.WIDE R26, R27, R32, c[0x0][0x160] ;  /* 0x000058001b1a7625 */ /* 0x000fe200078e0220 */
[C---:B------:R-:W-:Y:S02]  /*0240*/  IADD3 R19, R8.reuse, 0x20, RZ ;  /* 0x0000002008137810 */ /* 0x040fe40007ffe0ff */
[----:B------:R-:W-:Y:S02]  /*0250*/  IADD3 R29, R8, 0x28, RZ ;  /* 0x00000028081d7810 */ /* 0x000fe40007ffe0ff */
[----:B------:R-:W-:Y:S01]  /*0260*/  IADD3 R19, R19, 0xc08, RZ ;  /* 0x00000c0813137810 */ /* 0x000fe20007ffe0ff */
[----:B------:R-:W5:Y:S01]  /*0270*/  LDG.E.EF.64 R26, [R26.64] ;  /* 0x000000041a1a7981 */ /* 0x000f62000c0e1b00 */
[----:B------:R-:W-:-:S03]  /*0280*/  IADD3 R29, R29, 0xc08, RZ ;  /* 0x00000c081d1d7810 */ /* 0x000fc60007ffe0ff */
[----:B------:R-:W-:Y:S01]  /*0290*/  IMAD.WIDE R18, R19, R32, c[0x0][0x160] ;  /* 0x0000580013127625 */ /* 0x000fe200078e0220 */
[----:B------:R-:W-:-:S03]  /*02a0*/  IADD3 R21, R8, 0x30, RZ ;  /* 0x0000003008157810 */ /* 0x000fc60007ffe0ff */
[----:B------:R-:W-:Y:S02]  /*02b0*/  IMAD.WIDE R28, R29, R32, c[0x0][0x160] ;  /* 0x000058001d1c7625 */ /* 0x000fe400078e0220 */
[----:B------:R-:W5:Y:S01]  /*02c0*/  LDG.E.EF.64 R18, [R18.64] ;  /* 0x0000000412127981 */ /* 0x000f62000c0e1b00 */
[----:B------:R-:W-:-:S03]  /*02d0*/  IADD3 R21, R21, 0xc08, RZ ;  /* 0x00000c0815157810 */ /* 0x000fc60007ffe0ff */
[----:B------:R-:W5:Y:S01]  /*02e0*/  LDG.E.EF.64 R28, [R28.64] ;  /* 0x000000041c1c7981 */ /* 0x000f62000c0e1b00 */
[----:B------:R-:W-:Y:S01]  /*02f0*/  IADD3 R25, R8, 0x38, RZ ;  /* 0x0000003808197810 */ /* 0x000fe20007ffe0ff */
[----:B------:R-:W-:-:S03]  /*0300*/  IMAD.WIDE R20, R21, R32, c[0x0][0x160] ;  /* 0x0000580015147625 */ /* 0x000fc600078e0220 */
        /* <DEDUP_REMOVED lines=9> */
[----:B------:R-:W5:Y:S02]  /*03a0*/  LDG.E.EF.64 R16, [R16.64] ;  /* 0x0000000410107981 */ /* 0x000f64000c0e1b00 */
[----:B------:R-:W-:-:S06]  /*03b0*/  IMAD.WIDE R22, R23, R32, c[0x0][0x160] ;  /* 0x0000580017167625 */ /* 0x000fcc00078e0220 */
[----:B------:R-:W5:Y:S01]  /*03c0*/  LDG.E.EF.64 R22, [R22.64] ;  /* 0x0000000416167981 */ /* 0x000f62000c0e1b00 */
[----:B--2---:R-:W-:Y:S01]  /*03d0*/  SHF.L.U32 R9, R10, 0x10, RZ ;  /* 0x000000100a097819 */ /* 0x004fe200000006ff */
[----:B---3--:R-:W-:Y:S02]  /*03e0*/  IMAD.U32 R4, R12, 0x10000, RZ ;  /* 0x000100000c047824 */ /* 0x008fe400078e00ff */
[----:B------:R-:W-:Y:S02]  /*03f0*/  IMAD.U32 R5, R13, 0x10000, RZ ;  /* 0x000100000d057824 */ /* 0x000fe400078e00ff */
[----:B------:R-:W-:Y:S01]  /*0400*/  FFMA R4, R4, R4, RZ ;  /* 0x0000000404047223 */ /* 0x000fe200000000ff */
[----:B------:R-:W-:Y:S01]  /*0410*/  SHF.L.U32 R15, R11, 0x10, RZ ;  /* 0x000000100b0f7819 */ /* 0x000fe200000006ff */
[----:B------:R-:W-:Y:S02]  /*0420*/  FFMA R34, R5, R5, RZ ;  /* 0x0000000505227223 */ /* 0x000fe400000000ff */
[--C-:B------:R-:W-:Y:S01]  /*0430*/  FFMA R5, R9, R9, R4.reuse ;  /* 0x0000000909057223 */ /* 0x100fe20000000004 */
[----:B------:R-:W-:Y:S01]  /*0440*/  PRMT R4, R12, 0x7632, R4 ;  /* 0x000076320c047816 */ /* 0x000fe20000000004 */
[----:B------:R-:W-:Y:S01]  /*0450*/  FFMA R34, R15, R15, R34 ;  /* 0x0000000f0f227223 */ /* 0x000fe20000000022 */
[----:B------:R-:W-:-:S02]  /*0460*/  IADD3 R15, R8, 0x50, RZ ;  /* 0x00000050080f7810 */ /* 0x000fc40007ffe0ff */
[----:B------:R-:W-:Y:S01]  /*0470*/  PRMT R10, R10, 0x7632, R10 ;  /* 0x000076320a0a7816 */ /* 0x000fe2000000000a */
[----:B------:R-:W-:Y:S01]  /*0480*/  IMAD.U32 R4, R4, 0x10000, RZ ;  /* 0x0001000004047824 */ /* 0x000fe200078e00ff */
[----:B------:R-:W-:Y:S02]  /*0490*/  PRMT R13, R13, 0x7632, R13 ;  /* 0x000076320d0d7816 */ /* 0x000fe4000000000d */
[----:B------:R-:W-:Y:S01]  /*04a0*/  IADD3 R15, R15, 0xc08, RZ ;  /* 0x00000c080f0f7810 */ /* 0x000fe20007ffe0ff */
[----:B------:R-:W-:Y:S01]  /*04b0*/  FFMA R9, R4, R4, RZ ;  /* 0x0000000404097223 */ /* 0x000fe200000000ff */
[----:B------:R-:W-:Y:S01]  /*04c0*/  SHF.L.U32 R10, R10, 0x10, RZ ;  /* 0x000000100a0a7819 */ /* 0x000fe200000006ff */
[----:B------:R-:W-:Y:S01]  /*04d0*/  IMAD.U32 R4, R13, 0x10000, RZ ;  /* 0x000100000d047824 */ /* 0x000fe200078e00ff */
[----:B------:R-:W-:Y:S02]  /*04e0*/  PRMT R11, R11, 0x7632, R11 ;  /* 0x000076320b0b7816 */ /* 0x000fe4000000000b */
[----:B------:R-:W-:Y:S01]  /*04f0*/  IADD3 R12, R8, 0x58, RZ ;  /* 0x00000058080c7810 */ /* 0x000fe20007ffe0ff */
[----:B------:R-:W-:Y:S01]  /*0500*/  IMAD.WIDE R14, R15, R32, c[0x0][0x160] ;  /* 0x000058000f0e7625 */ /* 0x000fe200078e0220 */
[----:B------:R-:W-:Y:S01]  /*0510*/  FFMA R9, R10, R10, R9 ;  /* 0x0000000a0a097223 */ /* 0x000fe20000000009 */
[----:B------:R-:W-:Y:S01]  /*0520*/  SHF.L.U32 R11, R11, 0x10, RZ ;  /* 0x000000100b0b7819 */ /* 0x000fe200000006ff */
[----:B------:R-:W-:Y:S01]  /*0530*/  FFMA R4, R4, R4, RZ ;  /* 0x0000000404047223 */ /* 0x000fe200000000ff */
[----:B------:R-:W-:Y:S01]  /*0540*/  IADD3 R13, R12, 0xc08, RZ ;  /* 0x00000c080c0d7810 */ /* 0x000fe20007ffe0ff */
[C---:B----4-:R-:W-:Y:S01]  /*0550*/  IMAD.U32 R10, R6.reuse, 0x10000, RZ ;  /* 0x00010000060a7824 */ /* 0x050fe200078e00ff */
[----:B------:R-:W-:Y:S01]  /*0560*/  PRMT R6, R6, 0x7632, R6 ;  /* 0x0000763206067816 */ /* 0x000fe20000000006 */
[----:B------:R-:W2:Y:S01]  /*0570*/  LDG.E.EF.64 R14, [R14.64] ;  /* 0x000000040e0e7981 */ /* 0x000ea2000c0e1b00 */
[----:B------:R-:W-:Y:S01]  /*0580*/  FFMA R4, R11, R11, R4 ;  /* 0x0000000b0b047223 */ /* 0x000fe20000000004 */
[----:B------:R-:W-:Y:S01]  /*0590*/  FFMA R5, R10, R10, R5 ;  /* 0x0000000a0a057223 */ /* 0x000fe20000000005 */
[----:B------:R-:W-:Y:S01]  /*05a0*/  IMAD.WIDE R10, R13, R32, c[0x0][0x160] ;  /* 0x000058000d0a7625 */ /* 0x000fe200078e0220 */
[----:B------:R-:W-:-:S02]  /*05b0*/  IADD3 R13, R8, 0x60, RZ ;  /* 0x00000060080d7810 */ /* 0x000fc40007ffe0ff */
[----:B------:R-:W-:Y:S02]  /*05c0*/  SHF.L.U32 R6, R6, 0x10, RZ ;  /* 0x0000001006067819 */ /* 0x000fe400000006ff */
[----:B------:R-:W-:Y:S01]  /*05d0*/  IADD3 R13, R13, 0xc08, RZ ;  /* 0x00000c080d0d7810 */ /* 0x000fe20007ffe0ff */
[----:B------:R-:W3:Y:S01]  /*05e0*/  LDG.E.EF.64 R10, [R10.64] ;  /* 0x000000040a0a7981 */ /* 0x000ee2000c0e1b00 */
[----:B------:R-:W-:Y:S01]  /*05f0*/  IMAD.U32 R33, R7, 0x10000, RZ ;  /* 0x0001000007217824 */ /* 0x000fe200078e00ff */
[----:B------:R-:W-:Y:S01]  /*0600*/  FFMA R6, R6, R6, R9 ;  /* 0x0000000606067223 */ /* 0x000fe20000000009 */
[C---:B------:R-:W-:Y:S01]  /*0610*/  IADD3 R9, R8.reuse, 0x68, RZ ;  /* 0x0000006808097810 */ /* 0x040fe20007ffe0ff */
[----:B------:R-:W-:Y:S01]  /*0620*/  IMAD.WIDE R12, R13, R32, c[0x0][0x160] ;  /* 0x000058000d0c7625 */ /* 0x000fe200078e0220 */
[----:B------:R-:W-:Y:S01]  /*0630*/  FFMA R34, R33, R33, R34 ;  /* 0x0000002121227223 */ /* 0x000fe20000000022 */
[----:B------:R-:W-:Y:S02]  /*0640*/  IADD3 R33, R8, 0x70, RZ ;  /* 0x0000007008217810 */ /* 0x000fe40007ffe0ff */
[----:B------:R-:W-:-:S02]  /*0650*/  IADD3 R9, R9, 0xc08, RZ ;  /* 0x00000c0809097810 */ /* 0x000fc40007ffe0ff */
[----:B------:R-:W4:Y:S01]  /*0660*/  LDG.E.EF.64 R12, [R12.64] ;  /* 0x000000040c0c7981 */ /* 0x000f22000c0e1b00 */
[----:B------:R-:W-:Y:S02]  /*0670*/  IADD3 R33, R33, 0xc08, RZ ;  /* 0x00000c0821217810 */ /* 0x000fe40007ffe0ff */
[----:B------:R-:W-:-:S04]  /*0680*/  IMAD.WIDE R8, R9, R32, c[0x0][0x160] ;  /* 0x0000580009087625 */ /* 0x000fc800078e0220 */
[----:B------:R-:W-:Y:S02]  /*0690*/  IMAD.WIDE R32, R33, R32, c[0x0][0x160] ;  /* 0x0000580021207625 */ /* 0x000fe400078e0220 */
[----:B------:R-:W4:Y:S04]  /*06a0*/  LDG.E.EF.64 R8, [R8.64] ;  /* 0x0000000408087981 */ /* 0x000f28000c0e1b00 */
[----:B------:R-:W4:Y:S01]  /*06b0*/  LDG.E.EF.64 R32, [R32.64] ;  /* 0x0000000420207981 */ /* 0x000f22000c0e1b00 */
[----:B------:R-:W-:-:S04]  /*06c0*/  PRMT R7, R7, 0x7632, R7 ;  /* 0x0000763207077816 */ /* 0x000fc80000000007 */
[----:B------:R-:W-:Y:S01]  /*06d0*/  SHF.L.U32 R7, R7, 0x10, RZ ;  /* 0x0000001007077819 */ /* 0x000fe200000006ff */
[C---:B-----5:R-:W-:Y:S01]  /*06e0*/  IMAD.U32 R36, R30.reuse, 0x10000, RZ ;  /* 0x000100001e247824 */ /* 0x060fe200078e00ff */
[----:B------:R-:W-:-:S03]  /*06f0*/  PRMT R30, R30, 0x7632, R30 ;  /* 0x000076321e1e7816 */ /* 0x000fc6000000001e */
[----:B------:R-:W-:Y:S01]  /*0700*/  FFMA R4, R7, R7, R4 ;  /* 0x0000000707047223 */ /* 0x000fe20000000004 */
[C---:B------:R-:W-:Y:S02]  /*0710*/  SHF.L.U32 R7, R31.reuse, 0x10, RZ ;  /* 0x000000101f077819 */ /* 0x040fe400000006ff */
[----:B------:R-:W-:-:S03]  /*0720*/  PRMT R31, R31, 0x7632, R31 ;  /* 0x000076321f1f7816 */ /* 0x000fc6000000001f */
[----:B------:R-:W-:Y:S01]  /*0730*/  FFMA R34, R7, R7, R34 ;  /* 0x0000000707227223 */ /* 0x000fe20000000022 */
[----:B------:R-:W-:Y:S01]  /*0740*/  IMAD.U32 R7, R30, 0x10000, RZ ;  /* 0x000100001e077824 */ /* 0x000fe200078e00ff */
[----:B------:R-:W-:-:S03]  /*0750*/  SHF.L.U32 R31, R31, 0x10, RZ ;  /* 0x000000101f1f7819 */ /* 0x000fc600000006ff */
[----:B------:R-:W-:Y:S01]  /*0760*/  FFMA R6, R7, R7, R6 ;  /* 0x0000000707067223 */ /* 0x000fe20000000006 */
[----:B------:R-:W-:Y:S01]  /*0770*/  PRMT R7, R27, 0x7632, R7 ;  /* 0x000076321b077816 */ /* 0x000fe20000000007 */
[----:B------:R-:W-:-:S03]  /*0780*/  FFMA R4, R31, R31, R4 ;  /* 0x0000001f1f047223 */ /* 0x000fc60000000004 */
[----:B------:R-:W-:Y:S01]  /*0790*/  SHF.L.U32 R7, R7, 0x10, RZ ;  /* 0x0000001007077819 */ /* 0x000fe200000006ff */
[----:B------:R-:W-:Y:S01]  /*07a0*/  FFMA R5, R36, R36, R5 ;  /* 0x0000002424057223 */ /* 0x000fe20000000005 */
[C---:B------:R-:W-:Y:S01]  /*07b0*/  IMAD.U32 R30, R26.reuse, 0x10000, RZ ;  /* 0x000100001a1e7824 */ /* 0x040fe200078e00ff */
[----:B------:R-:W-:Y:S02]  /*07c0*/  PRMT R26, R26, 0x7632, R26 ;  /* 0x000076321a1a7816 */ /* 0x000fe4000000001a */
[----:B------:R-:W-:Y:S01]  /*07d0*/  FFMA R4, R7, R7, R4 ;  /* 0x0000000707047223 */ /* 0x000fe20000000004 */
[----:B------:R-:W-:Y:S01]  /*07e0*/  PRMT R7, R18, 0x7632, R7 ;  /* 0x0000763212077816 */ /* 0x000fe20000000007 */
[----:B------:R-:W-:Y:S01]  /*07f0*/  FFMA R5, R30, R30, R5 ;  /* 0x0000001e1e057223 */ /* 0x000fe20000000005 */
[----:B------:R-:W-:Y:S01]  /*0800*/  IMAD.U32 R18, R18, 0x10000, RZ ;  /* 0x0001000012127824 */ /* 0x000fe200078e00ff */
[----:B------:R-:W-:Y:S01]  /*0810*/  SHF.L.U32 R31, R27, 0x10, RZ ;  /* 0x000000101b1f7819 */ /* 0x000fe200000006ff */
[----:B------:R-:W-:Y:S01]  /*0820*/  IMAD.U32 R27, R26, 0x10000, RZ ;  /* 0x000100001a1b7824 */ /* 0x000fe200078e00ff */
[----:B------:R-:W-:Y:S01]  /*0830*/  SHF.L.U32 R7, R7, 0x10, RZ ;  /* 0x0000001007077819 */ /* 0x000fe200000006ff */
[----:B------:R-:W-:Y:S01]  /*0840*/  FFMA R5, R18, R18, R5 ;  /* 0x0000001212057223 */ /* 0x000fe20000000005 */
[C---:B------:R-:W-:Y:S01]  /*0850*/  SHF.L.U32 R18, R28.reuse, 0x10, RZ ;  /* 0x000000101c127819 */ /* 0x040fe200000006ff */
[----:B------:R-:W-:Y:S01]  /*0860*/  FFMA R6, R27, R27, R6 ;  /* 0x0000001b1b067223 */ /* 0x000fe20000000006 */
[----:B------:R-:W-:-:S03]  /*0870*/  PRMT R28, R28, 0x7632, R28 ;  /* 0x000076321c1c7816 */ /* 0x000fc6000000001c */
[----:B------:R-:W-:Y:S01]  /*0880*/  FFMA R6, R7, R7, R6 ;  /* 0x0000000707067223 */ /* 0x000fe20000000006 */
[----:B------:R-:W-:Y:S01]  /*0890*/  FFMA R5, R18, R18, R5 ;  /* 0x0000001212057223 */ /* 0x000fe20000000005 */
[----:B------:R-:W-:Y:S01]  /*08a0*/  IMAD.U32 R7, R28, 0x10000, RZ ;  /* 0x000100001c077824 */ /* 0x000fe200078e00ff */
[----:B------:R-:W-:-:S03]  /*08b0*/  PRMT R18, R20, 0x7632, R18 ;  /* 0x0000763214127816 */ /* 0x000fc60000000012 */
[----:B------:R-:W-:Y:S01]  /*08c0*/  FFMA R6, R7, R7, R6 ;  /* 0x0000000707067223 */ /* 0x000fe20000000006 */
[----:B------:R-:W-:Y:S01]  /*08d0*/  SHF.L.U32 R7, R18, 0x10, RZ ;  /* 0x0000001012077819 */ /* 0x000fe200000006ff */
[----:B------:R-:W-:Y:S01]  /*08e0*/  FFMA R34, R31, R31, R34 ;  /* 0x0000001f1f227223 */ /* 0x000fe20000000022 */
[C---:B------:R-:W-:Y:S02]  /*08f0*/  SHF.L.U32 R27, R19.reuse, 0x10, RZ ;  /* 0x00000010131b7819 */ /* 0x040fe400000006ff */
[----:B------:R-:W-:Y:S01]  /*0900*/  PRMT R19, R19, 0x7632, R19 ;  /* 0x0000763213137816 */ /* 0x000fe20000000013 */
[----:B------:R-:W-:Y:S01]  /*0910*/  FFMA R6, R7, R7, R6 ;  /* 0x0000000707067223 */ /* 0x000fe20000000006 */
[----:B------:R-:W-:Y:S01]  /*0920*/  PRMT R7, R24, 0x7632, R7 ;  /* 0x0000763218077816 */ /* 0x000fe20000000007 */
[----:B------:R-:W-:Y:S01]  /*0930*/  FFMA R34, R27, R27, R34 ;  /* 0x0000001b1b227223 */ /* 0x000fe20000000022 */
[----:B------:R-:W-:Y:S01]  /*0940*/  SHF.L.U32 R27, R29, 0x10, RZ ;  /* 0x000000101d1b7819 */ /* 0x000fe200000006ff */
[----:B------:R-:W-:Y:S01]  /*0950*/  IMAD.U32 R19, R19, 0x10000, RZ ;  /* 0x0001000013137824 */ /* 0x000fe200078e00ff */
[----:B------:R-:W-:-:S02]  /*0960*/  SHF.L.U32 R20, R20, 0x10, RZ ;  /* 0x0000001014147819 */ /* 0x000fc400000006ff */
[----:B------:R-:W-:Y:S01]  /*0970*/  SHF.L.U32 R7, R7, 0x10, RZ ;  /* 0x0000001007077819 */ /* 0x000fe200000006ff */
[----:B------:R-:W-:Y:S01]  /*0980*/  FFMA R4, R19, R19, R4 ;  /* 0x0000001313047223 */ /* 0x000fe20000000004 */
[----:B------:R-:W-:Y:S01]  /*0990*/  FFMA R34, R27, R27, R34 ;  /* 0x0000001b1b227223 */ /* 0x000fe20000000022 */
[----:B------:R-:W-:Y:S01]  /*09a0*/  IMAD.U32 R19, R21, 0x10000, RZ ;  /* 0x0001000015137824 */ /* 0x000fe200078e00ff */
[----:B------:R-:W-:Y:S01]  /*09b0*/  FFMA R5, R20, R20, R5 ;  /* 0x0000001414057223 */ /* 0x000fe20000000005 */
[----:B------:R-:W-:Y:S01]  /*09c0*/  IMAD.U32 R24, R24, 0x10000, RZ ;  /* 0x0001000018187824 */ /* 0x000fe200078e00ff */
[----:B------:R-:W-:Y:S01]  /*09d0*/  FFMA R6, R7, R7, R6 ;  /* 0x0000000707067223 */ /* 0x000fe20000000006 */
[----:B------:R-:W-:Y:S01]  /*09e0*/  FFMA R34, R19, R19, R34 ;  /* 0x0000001313227223 */ /* 0x000fe20000000022 */
[----:B------:R-:W-:Y:S01]  /*09f0*/  PRMT R7, R16, 0x7632, R7 ;  /* 0x0000763210077816 */ /* 0x000fe20000000007 */
[----:B------:R-:W-:Y:S01]  /*0a00*/  FFMA R5, R24, R24, R5 ;  /* 0x0000001818057223 */ /* 0x000fe20000000005 */
[----:B------:R-:W-:-:S02]  /*0a10*/  SHF.L.U32 R19, R25, 0x10, RZ ;  /* 0x0000001019137819 */ /* 0x000fc400000006ff */
[----:B------:R-:W-:Y:S02]  /*0a20*/  SHF.L.U32 R16, R16, 0x10, RZ ;  /* 0x0000001010107819 */ /* 0x000fe400000006ff */
[----:B------:R-:W-:Y:S01]  /*0a30*/  PRMT R29, R29, 0x7632, R29 ;  /* 0x000076321d1d7816 */ /* 0x000fe2000000001d */
[----:B------:R-:W-:Y:S01]  /*0a40*/  FFMA R34, R19, R19, R34 ;  /* 0x0000001313227223 */ /* 0x000fe20000000022 */
[----:B------:R-:W-:Y:S01]  /*0a50*/  SHF.L.U32 R19, R17, 0x10, RZ ;  /* 0x0000001011137819 */ /* 0x000fe200000006ff */
[----:B------:R-:W-:Y:S01]  /*0a60*/  FFMA R5, R16, R16, R5 ;  /* 0x0000001010057223 */ /* 0x000fe20000000005 */
[----:B------:R-:W-:Y:S01]  /*0a70*/  IMAD.U32 R7, R7, 0x10000, RZ ;  /* 0x0001000007077824 */ /* 0x000fe200078e00ff */
[----:B------:R-:W-:Y:S02]  /*0a80*/  SHF.L.U32 R16, R22, 0x10, RZ ;  /* 0x0000001016107819 */ /* 0x000fe400000006ff */
[----:B------:R-:W-:Y:S02]  /*0a90*/  SHF.L.U32 R29, R29, 0x10, RZ ;  /* 0x000000101d1d7819 */ /* 0x000fe400000006ff */
[----:B------:R-:W-:-:S02]  /*0aa0*/  PRMT R21, R21, 0x7632, R21 ;  /* 0x0000763215157816 */ /* 0x000fc40000000015 */
[----:B------:R-:W-:Y:S01]  /*0ab0*/  PRMT R22, R22, 0x7632, R22 ;  /* 0x0000763216167816 */ /* 0x000fe20000000016 */
[----:B------:R-:W-:Y:S01]  /*0ac0*/  FFMA R6, R7, R7, R6 ;  /* 0x0000000707067223 */ /* 0x000fe20000000006 */
[----:B------:R-:W-:Y:S01]  /*0ad0*/  SHF.L.U32 R21, R21, 0x10, RZ ;  /* 0x0000001015157819 */ /* 0x000fe200000006ff */
[----:B------:R-:W-:Y:S01]  /*0ae0*/  FFMA R34, R19, R19, R34 ;  /* 0x0000001313227223 */ /* 0x000fe20000000022 */
[----:B------:R-:W-:Y:S01]  /*0af0*/  PRMT R25, R25, 0x7632, R25 ;  /* 0x0000763219197816 */ /* 0x000fe20000000019 */
[----:B------:R-:W-:Y:S01]  /*0b00*/  IMAD.U32 R7, R23, 0x10000, RZ ;  /* 0x0001000017077824 */ /* 0x000fe200078e00ff */
[----:B------:R-:W-:Y:S01]  /*0b10*/  FFMA R16, R16, R16, R5 ;  /* 0x0000001010107223 */ /* 0x000fe20000000005 */
[----:B------:R-:W-:Y:S01]  /*0b20*/  FFMA R4, R29, R29, R4 ;  /* 0x0000001d1d047223 */ /* 0x000fe20000000004 */
[----:B------:R-:W-:Y:S01]  /*0b30*/  SHF.L.U32 R5, R22, 0x10, RZ ;  /* 0x0000001016057819 */ /* 0x000fe200000006ff */
[----:B------:R-:W-:Y:S01]  /*0b40*/  FFMA R34, R7, R7, R34 ;  /* 0x0000000707227223 */ /* 0x000fe20000000022 */
[----:B------:R-:W-:Y:S01]  /*0b50*/  PRMT R17, R17, 0x7632, R17 ;  /* 0x0000763211117816 */ /* 0x000fe20000000011 */
[----:B------:R-:W-:Y:S01]  /*0b60*/  FFMA R4, R21, R21, R4 ;  /* 0x0000001515047223 */ /* 0x000fe20000000004 */
[----:B------:R-:W-:Y:S01]  /*0b70*/  IMAD.U32 R25, R25, 0x10000, RZ ;  /* 0x0001000019197824 */ /* 0x000fe200078e00ff */
[----:B------:R-:W-:Y:S01]  /*0b80*/  FFMA R6, R5, R5, R6 ;  /* 0x0000000505067223 */ /* 0x000fe20000000006 */
[----:B------:R-:W-:-:S02]  /*0b90*/  SHF.L.U32 R17, R17, 0x10, RZ ;  /* 0x0000001011117819 */ /* 0x000fc400000006ff */
[----:B------:R-:W-:Y:S01]  /*0ba0*/  FFMA R4, R25, R25, R4 ;  /* 0x0000001919047223 */ /* 0x000fe20000000004 */
[----:B------:R-:W-:-:S03]  /*0bb0*/  PRMT R23, R23, 0x7632, R23 ;  /* 0x0000763217177816 */ /* 0x000fc60000000017 */
[----:B------:R-:W-:Y:S01]  /*0bc0*/  FFMA R4, R17, R17, R4 ;  /* 0x0000001111047223 */ /* 0x000fe20000000004 */
[----:B------:R-:W-:-:S05]  /*0bd0*/  SHF.L.U32 R23, R23, 0x10, RZ ;  /* 0x0000001017177819 */ /* 0x000fca00000006ff */
[----:B------:R-:W-:Y:S01]  /*0be0*/  FFMA R4, R23, R23, R4 ;  /* 0x0000001717047223 */ /* 0x000fe20000000004 */
[----:B------:R-:W-:Y:S02]  /*0bf0*/  LOP3.LUT P0, RZ, R0, 0x40, RZ, 0xc0, !PT ;  /* 0x0000004000ff7812 */ /* 0x000fe4000780c0ff */
[C---:B--2---:R-:W-:Y:S02]  /*0c00*/  PRMT R7, R14.reuse, 0x7632, R7 ;  /* 0x000076320e077816 */ /* 0x044fe40000000007 */
[----:B------:R-:W-:Y:S02]  /*0c10*/  SHF.L.U32 R5, R15, 0x10, RZ ;  /* 0x000000100f057819 */ /* 0x000fe400000006ff */
[----:B------:R-:W-:Y:S01]  /*0c20*/  SHF.L.U32 R7, R7, 0x10, RZ ;  /* 0x0000001007077819 */ /* 0x000fe200000006ff */
[----:B------:R-:W-:Y:S02]  /*0c30*/  IMAD.U32 R17, R14, 0x10000, RZ ;  /* 0x000100000e117824 */ /* 0x000fe400078e00ff */
[----:B------:R-:W-:Y:S01]  /*0c40*/  FFMA R34, R5, R5, R34 ;  /* 0x0000000505227223 */ /* 0x000fe20000000022 */
[----:B---3--:R-:W-:Y:S01]  /*0c50*/  PRMT R5, R10, 0x7632, R5 ;  /* 0x000076320a057816 */ /* 0x008fe20000000005 */
[----:B------:R-:W-:Y:S01]  /*0c60*/  FFMA R6, R7, R7, R6 ;  /* 0x0000000707067223 */ /* 0x000fe20000000006 */
[----:B------:R-:W-:-:S02]  /*0c70*/  PRMT R15, R15, 0x7632, R15 ;  /* 0x000076320f0f7816 */ /* 0x000fc4000000000f */
[C---:B------:R-:W-:Y:S02]  /*0c80*/  PRMT R7, R11.reuse, 0x7632, R7 ;  /* 0x000076320b077816 */ /* 0x040fe40000000007 */
[----:B------:R-:W-:Y:S01]  /*0c90*/  SHF.L.U32 R11, R11, 0x10, RZ ;  /* 0x000000100b0b7819 */ /* 0x000fe200000006ff */
[----:B------:R-:W-:Y:S01]  /*0ca0*/  FFMA R16, R17, R17, R16 ;  /* 0x0000001111107223 */ /* 0x000fe20000000010 */
[----:B------:R-:W-:Y:S01]  /*0cb0*/  IMAD.U32 R5, R5, 0x10000, RZ ;  /* 0x0001000005057824 */ /* 0x000fe200078e00ff */
[----:B------:R-:W-:Y:S01]  /*0cc0*/  SHF.L.U32 R17, R10, 0x10, RZ ;  /* 0x000000100a117819 */ /* 0x000fe200000006ff */
[----:B------:R-:W-:Y:S01]  /*0cd0*/  IMAD.U32 R15, R15, 0x10000, RZ ;  /* 0x000100000f0f7824 */ /* 0x000fe200078e00ff */
[----:B------:R-:W-:Y:S01]  /*0ce0*/  FFMA R34, R11, R11, R34 ;  /* 0x0000000b0b227223 */ /* 0x000fe20000000022 */
[----:B------:R-:W-:Y:S01]  /*0cf0*/  FFMA R6, R5, R5, R6 ;  /* 0x0000000505067223 */ /* 0x000fe20000000006 */
[----:B----4-:R-:W-:Y:S01]  /*0d00*/  IMAD.U32 R11, R13, 0x10000, RZ ;  /* 0x000100000d0b7824 */ /* 0x010fe200078e00ff */
[----:B------:R-:W-:Y:S01]  /*0d10*/  SHF.L.U32 R7, R7, 0x10, RZ ;  /* 0x0000001007077819 */ /* 0x000fe200000006ff */
[----:B------:R-:W-:Y:S01]  /*0d20*/  FFMA R4, R15, R15, R4 ;  /* 0x0000000f0f047223 */ /* 0x000fe20000000004 */
[----:B------:R-:W-:Y:S01]  /*0d30*/  SHF.L.U32 R5, R12, 0x10, RZ ;  /* 0x000000100c057819 */ /* 0x000fe200000006ff */
[----:B------:R-:W-:Y:S01]  /*0d40*/  FFMA R16, R17, R17, R16 ;  /* 0x0000001111107223 */ /* 0x000fe20000000010 */
[----:B------:R-:W-:-:S02]  /*0d50*/  PRMT R13, R13, 0x7632, R13 ;  /* 0x000076320d0d7816 */ /* 0x000fc4000000000d */
[----:B------:R-:W-:Y:S01]  /*0d60*/  PRMT R12, R12, 0x7632, R12 ;  /* 0x000076320c0c7816 */ /* 0x000fe2000000000c */
[----:B------:R-:W-:Y:S01]  /*0d70*/  FFMA R4, R7, R7, R4 ;  /* 0x0000000707047223 */ /* 0x000fe20000000004 */
[----:B------:R-:W-:Y:S01]  /*0d80*/  SHF.L.U32 R13, R13, 0x10, RZ ;  /* 0x000000100d0d7819 */ /* 0x000fe200000006ff */
[----:B------:R-:W-:Y:S01]  /*0d90*/  FFMA R16, R5, R5, R16 ;  /* 0x0000000505107223 */ /* 0x000fe20000000010 */
[----:B------:R-:W-:Y:S02]  /*0da0*/  SHF.L.U32 R5, R12, 0x10, RZ ;  /* 0x000000100c057819 */ /* 0x000fe400000006ff */
[----:B------:R-:W-:Y:S01]  /*0db0*/  PRMT R7, R8, 0x7632, R7 ;  /* 0x0000763208077816 */ /* 0x000fe20000000007 */
[----:B------:R-:W-:Y:S01]  /*0dc0*/  FFMA R13, R13, R13, R4 ;  /* 0x0000000d0d0d7223 */ /* 0x000fe20000000004 */
[----:B------:R-:W-:Y:S01]  /*0dd0*/  FFMA R34, R11, R11, R34 ;  /* 0x0000000b0b227223 */ /* 0x000fe20000000022 */
[----:B------:R-:W-:Y:S01]  /*0de0*/  PRMT R4, R32, 0x7632, R4 ;  /* 0x0000763220047816 */ /* 0x000fe20000000004 */
[----:B------:R-:W-:Y:S01]  /*0df0*/  IMAD.U32 R11, R8, 0x10000, RZ ;  /* 0x00010000080b7824 */ /* 0x000fe200078e00ff */
[----:B------:R-:W-:Y:S01]  /*0e00*/  SHF.L.U32 R7, R7, 0x10, RZ ;  /* 0x0000001007077819 */ /* 0x000fe200000006ff */
[----:B------:R-:W-:Y:S01]  /*0e10*/  FFMA R6, R5, R5, R6 ;  /* 0x0000000505067223 */ /* 0x000fe20000000006 */
[----:B------:R-:W-:Y:S01]  /*0e20*/  SHF.L.U32 R15, R9, 0x10, RZ ;  /* 0x00000010090f7819 */ /* 0x000fe200000006ff */
[----:B------:R-:W-:Y:S01]  /*0e30*/  FFMA R11, R11, R11, R16 ;  /* 0x0000000b0b0b7223 */ /* 0x000fe20000000010 */
[----:B------:R-:W-:Y:S01]  /*0e40*/  PRMT R9, R9, 0x7632, R9 ;  /* 0x0000763209097816 */ /* 0x000fe20000000009 */
[----:B------:R-:W-:Y:S01]  /*0e50*/  FFMA R8, R7, R7, R6 ;  /* 0x0000000707087223 */ /* 0x000fe20000000006 */
[----:B------:R-:W-:Y:S01]  /*0e60*/  SHF.L.U32 R5, R4, 0x10, RZ ;  /* 0x0000001004057819 */ /* 0x000fe200000006ff */
[----:B------:R-:W-:Y:S01]  /*0e70*/  IMAD.U32 R32, R32, 0x10000, RZ ;  /* 0x0001000020207824 */ /* 0x000fe200078e00ff */
[----:B------:R-:W-:Y:S01]  /*0e80*/  SHF.L.U32 R6, R9, 0x10, RZ ;  /* 0x0000001009067819 */ /* 0x000fe200000006ff */
[----:B------:R-:W-:Y:S01]  /*0e90*/  FFMA R34, R15, R15, R34 ;  /* 0x0000000f0f227223 */ /* 0x000fe20000000022 */
[C---:B------:R-:W-:Y:S01]  /*0ea0*/  PRMT R4, R33.reuse, 0x7632, R4 ;  /* 0x0000763221047816 */ /* 0x040fe20000000004 */
[----:B------:R-:W-:Y:S01]  /*0eb0*/  IMAD.U32 R33, R33, 0x10000, RZ ;  /* 0x0001000021217824 */ /* 0x000fe200078e00ff */
[----:B------:R-:W-:Y:S01]  /*0ec0*/  FFMA R32, R32, R32, R11 ;  /* 0x0000002020207223 */ /* 0x000fe2000000000b */
[----:B------:R-:W-:Y:S01]  /*0ed0*/  FFMA R5, R5, R5, R8 ;  /* 0x0000000505057223 */ /* 0x000fe20000000008 */
[----:B------:R-:W-:Y:S01]  /*0ee0*/  SHF.L.U32 R4, R4, 0x10, RZ ;  /* 0x0000001004047819 */ /* 0x000fe200000006ff */
[----:B------:R-:W-:Y:S01]  /*0ef0*/  FFMA R13, R6, R6, R13 ;  /* 0x00000006060d7223 */ /* 0x000fe2000000000d */
[----:B------:R-:W-:Y:S01]  /*0f00*/  FFMA R33, R33, R33, R34 ;  /* 0x0000002121217223 */ /* 0x000fe20000000022 */
[----:B------:R-:W-:-:S02]  /*0f10*/  FADD R32, R32, R5 ;  /* 0x0000000520207221 */ /* 0x000fc40000000000 */
[----:B------:R-:W-:Y:S02]  /*0f20*/  FFMA R4, R4, R4, R13 ;  /* 0x0000000404047223 */ /* 0x000fe4000000000d */
[----:B------:R-:W-:-:S04]  /*0f30*/  FADD R33, R33, R32 ;  /* 0x0000002021217221 */ /* 0x000fc80000000000 */
[----:B------:R-:W-:-:S05]  /*0f40*/  FADD R4, R4, R33 ;  /* 0x0000002104047221 */ /* 0x000fca0000000000 */
[----:B------:R-:W0:Y:S02]  /*0f50*/  SHFL.BFLY PT, R5, R4, 0x1, 0x1f ;  /* 0x0c201f0004057f89 */ /* 0x000e2400000e0000 */
[----:B0-----:R-:W-:-:S05]  /*0f60*/  FADD R5, R4, R5 ;  /* 0x0000000504057221 */ /* 0x001fca0000000000 */
[----:B------:R0:W-:Y:S04]  /*0f70*/  STS [R2.X4], R5 ;  /* 0x0000000502007388 */ /* 0x0001e80000004800 */
[----:B------:R-:W-:Y:S06]  /*0f80*/  BAR.SYNC.DEFER_BLOCKING 0x0 ;  /* 0x0000000000007b1d */ /* 0x000fec0000010000 */
[----:B------:R-:W-:Y:S05]  /*0f90*/  @P0 EXIT ;  /* 0x000000000000094d */ /* 0x000fea0003800000 */
[----:B0-----:R-:W-:Y:S02]  /*0fa0*/  LOP3.LUT R4, R0, 0x3f, RZ, 0xc0, !PT ;  /* 0x0000003f00047812 */ /* 0x001fe400078ec0ff */
[----:B------:R-:W-:-:S02]  /*0fb0*/  MOV R2, 0x4 ;  /* 0x0000000400027802 */ /* 0x000fc40000000f00 */
[----:B------:R-:W-:Y:S01]  /*0fc0*/  LOP3.LUT R3, R3, 0x3f, R0, 0xf8, !PT ;  /* 0x0000003f03037812 */ /* 0x000fe200078ef800 */
[----:B------:R-:W0:Y:S04]  /*0fd0*/  LDS R5, [R4.X4] ;  /* 0x0000000004057984 */ /* 0x000e280000004800 */
[----:B------:R-:W-:-:S05]  /*0fe0*/  IMAD.WIDE R2, R3, R2, c[0x0][0x168] ;  /* 0x00005a0003027625 */ /* 0x000fca00078e0202 */
[----:B0-----:R-:W-:Y:S01]  /*0ff0*/  STG.E [R2.64], R5 ;  /* 0x0000000502007986 */ /* 0x001fe2000c101904 */
[----:B------:R-:W-:Y:S05]  /*1000*/  EXIT ;  /* 0x000000000000794d */ /* 0x000fea0003800000 */
.L_x_0:
[----:B------:R-:W-:-:S00]  /*1010*/  BRA `(.L_x_0) ;  /* 0xfffffff000007947 */ /* 0x000fc0000383ffff */
[----:B------:R-:W-:-:S00]  /*1020*/  NOP ;  /* 0x0000000000007918 */ /* 0x000fc00000000000 */
        /* <DEDUP_REMOVED lines=13> */
.L_x_1:


//--------------------- .nv.shared.triton_red_fused__to_copy_mean_pow_6 --------------------------
	.section	.nv.shared.triton_red_fused__to_copy_mean_pow_6,"aw",@nobits
	.sectionflags	@""
	.align	16
